//
// Generated by NVIDIA NVVM Compiler
//
// Compiler Build ID: CL-36424714
// Cuda compilation tools, release 13.0, V13.0.88
// Based on NVVM 20.0.0
//

.version 9.0
.target sm_100
.address_size 64

	// .globl	_Z19example_syncthreadsPiS_
// _ZZ19example_syncthreadsPiS_E11shared_data has been demoted

.visible .entry _Z19example_syncthreadsPiS_(
	.param .u64 .ptr .align 1 _Z19example_syncthreadsPiS__param_0,
	.param .u64 .ptr .align 1 _Z19example_syncthreadsPiS__param_1
)
{
	.reg .pred 	%p<10>;
	.reg .b32 	%r<127>;
	.reg .b64 	%rd<9>;
	// demoted variable
	.shared .align 4 .b8 _ZZ19example_syncthreadsPiS_E11shared_data[512];
	ld.param.u64 	%rd2, [_Z19example_syncthreadsPiS__param_0];
	ld.param.u64 	%rd1, [_Z19example_syncthreadsPiS__param_1];
	cvta.to.global.u64 	%rd3, %rd2;
	mov.u32 	%r35, %tid.x;
	mul.wide.u32 	%rd4, %r35, 4;
	add.s64 	%rd5, %rd3, %rd4;
	ld.global.u32 	%r36, [%rd5];
	shl.b32 	%r37, %r35, 2;
	mov.u32 	%r38, _ZZ19example_syncthreadsPiS_E11shared_data;
	add.s32 	%r39, %r38, %r37;
	st.shared.u32 	[%r39], %r36;
	bar.sync 	0;
	setp.ne.s32 	%p1, %r35, 0;
	@%p1 bra 	$L__BB0_14;
	mov.u32 	%r1, %ntid.x;
	and.b32  	%r2, %r1, 15;
	setp.lt.u32 	%p2, %r1, 16;
	mov.b32 	%r118, 0;
	mov.u32 	%r126, %r118;
	@%p2 bra 	$L__BB0_4;
	and.b32  	%r118, %r1, 2032;
	add.s32 	%r111, %r38, 32;
	and.b32  	%r45, %r1, -16;
	neg.s32 	%r112, %r45;
	mov.b32 	%r126, 0;
$L__BB0_3:
	.pragma "nounroll";
	ld.shared.u32 	%r46, [%r111+-32];
	add.s32 	%r47, %r46, %r126;
	ld.shared.u32 	%r48, [%r111+-28];
	add.s32 	%r49, %r48, %r47;
	ld.shared.u32 	%r50, [%r111+-24];
	add.s32 	%r51, %r50, %r49;
	ld.shared.u32 	%r52, [%r111+-20];
	add.s32 	%r53, %r52, %r51;
	ld.shared.u32 	%r54, [%r111+-16];
	add.s32 	%r55, %r54, %r53;
	ld.shared.u32 	%r56, [%r111+-12];
	add.s32 	%r57, %r56, %r55;
	ld.shared.u32 	%r58, [%r111+-8];
	add.s32 	%r59, %r58, %r57;
	ld.shared.u32 	%r60, [%r111+-4];
	add.s32 	%r61, %r60, %r59;
	ld.shared.u32 	%r62, [%r111];
	add.s32 	%r63, %r62, %r61;
	ld.shared.u32 	%r64, [%r111+4];
	add.s32 	%r65, %r64, %r63;
	ld.shared.u32 	%r66, [%r111+8];
	add.s32 	%r67, %r66, %r65;
	ld.shared.u32 	%r68, [%r111+12];
	add.s32 	%r69, %r68, %r67;
	ld.shared.u32 	%r70, [%r111+16];
	add.s32 	%r71, %r70, %r69;
	ld.shared.u32 	%r72, [%r111+20];
	add.s32 	%r73, %r72, %r71;
	ld.shared.u32 	%r74, [%r111+24];
	add.s32 	%r75, %r74, %r73;
	ld.shared.u32 	%r76, [%r111+28];
	add.s32 	%r126, %r76, %r75;
	add.s32 	%r112, %r112, 16;
	add.s32 	%r111, %r111, 64;
	setp.ne.s32 	%p3, %r112, 0;
	@%p3 bra 	$L__BB0_3;
$L__BB0_4:
	setp.eq.s32 	%p4, %r2, 0;
	@%p4 bra 	$L__BB0_13;
	and.b32  	%r14, %r1, 7;
	setp.lt.u32 	%p5, %r2, 8;
	@%p5 bra 	$L__BB0_7;
	shl.b32 	%r78, %r118, 2;
	add.s32 	%r80, %r38, %r78;
	ld.shared.u32 	%r81, [%r80];
	add.s32 	%r82, %r81, %r126;
	ld.shared.u32 	%r83, [%r80+4];
	add.s32 	%r84, %r83, %r82;
	ld.shared.u32 	%r85, [%r80+8];
	add.s32 	%r86, %r85, %r84;
	ld.shared.u32 	%r87, [%r80+12];
	add.s32 	%r88, %r87, %r86;
	ld.shared.u32 	%r89, [%r80+16];
	add.s32 	%r90, %r89, %r88;
	ld.shared.u32 	%r91, [%r80+20];
	add.s32 	%r92, %r91, %r90;
	ld.shared.u32 	%r93, [%r80+24];
	add.s32 	%r94, %r93, %r92;
	ld.shared.u32 	%r95, [%r80+28];
	add.s32 	%r126, %r95, %r94;
	add.s32 	%r118, %r118, 8;
$L__BB0_7:
	setp.eq.s32 	%p6, %r14, 0;
	@%p6 bra 	$L__BB0_13;
	and.b32  	%r20, %r1, 3;
	setp.lt.u32 	%p7, %r14, 4;
	@%p7 bra 	$L__BB0_10;
	shl.b32 	%r97, %r118, 2;
	add.s32 	%r99, %r38, %r97;
	ld.shared.u32 	%r100, [%r99];
	add.s32 	%r101, %r100, %r126;
	ld.shared.u32 	%r102, [%r99+4];
	add.s32 	%r103, %r102, %r101;
	ld.shared.u32 	%r104, [%r99+8];
	add.s32 	%r105, %r104, %r103;
	ld.shared.u32 	%r106, [%r99+12];
	add.s32 	%r126, %r106, %r105;
	add.s32 	%r118, %r118, 4;
$L__BB0_10:
	setp.eq.s32 	%p8, %r20, 0;
	@%p8 bra 	$L__BB0_13;
	shl.b32 	%r107, %r118, 2;
	add.s32 	%r124, %r38, %r107;
	neg.s32 	%r123, %r20;
$L__BB0_12:
	.pragma "nounroll";
	ld.shared.u32 	%r109, [%r124];
	add.s32 	%r126, %r109, %r126;
	add.s32 	%r124, %r124, 4;
	add.s32 	%r123, %r123, 1;
	setp.ne.s32 	%p9, %r123, 0;
	@%p9 bra 	$L__BB0_12;
$L__BB0_13:
	mov.u32 	%r110, %ctaid.x;
	cvta.to.global.u64 	%rd6, %rd1;
	mul.wide.u32 	%rd7, %r110, 4;
	add.s64 	%rd8, %rd6, %rd7;
	st.global.u32 	[%rd8], %r126;
$L__BB0_14:
	ret;

}


// ===== COMPILED SASS (sm_100) =====

	.target	sm_100

	.elftype	@"ET_EXEC"


//--------------------- .note.nv.tkinfo           --------------------------
	.section	.note.nv.tkinfo,"",@"SHT_NOTE"
	.sectionflags	@"SHF_NOTE_NV_TKINFO"
	.tkinfo
        /*0018*/ 	.word	0x00000002
        /*0030*/ 	.string	""
        /*0030*/ 	.string	"ptxas"
        /*0030*/ 	.string	"Cuda compilation tools, release 13.0, V13.0.88"
        /*0030*/ 	.string	"Build cuda_13.0.r13.0/compiler.36424714_0"
        /*0030*/ 	.string	"-arch sm_100 -m 64 "



//--------------------- .note.nv.cuinfo           --------------------------
	.section	.note.nv.cuinfo,"",@"SHT_NOTE"
	.sectionflags	@"SHF_NOTE_NV_CUINFO"
        /*0018*/ 	.short	0x0002
        /*001a*/ 	.short	0x0064
        /*001c*/ 	.short	0x0082
	.zero		2


//--------------------- .nv.info                  --------------------------
	.section	.nv.info,"",@"SHT_CUDA_INFO"
	.align	4


	//----- nvinfo : EIATTR_REGCOUNT
	.align		4
        /*0000*/ 	.byte	0x04, 0x2f
        /*0002*/ 	.short	(.L_1 - .L_0)
	.align		4
.L_0:
        /*0004*/ 	.word	index@(_Z19example_syncthreadsPiS_)
        /*0008*/ 	.word	0x00000018


	//----- nvinfo : EIATTR_FRAME_SIZE
	.align		4
.L_1:
        /*000c*/ 	.byte	0x04, 0x11
        /*000e*/ 	.short	(.L_3 - .L_2)
	.align		4
.L_2:
        /*0010*/ 	.word	index@(_Z19example_syncthreadsPiS_)
        /*0014*/ 	.word	0x00000000


	//----- nvinfo : EIATTR_MIN_STACK_SIZE
	.align		4
.L_3:
        /*0018*/ 	.byte	0x04, 0x12
        /*001a*/ 	.short	(.L_5 - .L_4)
	.align		4
.L_4:
        /*001c*/ 	.word	index@(_Z19example_syncthreadsPiS_)
        /*0020*/ 	.word	0x00000000
.L_5:


//--------------------- .nv.compat                --------------------------
	.section	.nv.compat,"",@"SHT_CUDA_COMPAT_INFO"
	.align	4
        /*0000*/ 	.byte	0x02, 0x09, 0x00, 0x00, 0x02, 0x02, 0x01, 0x00, 0x02, 0x05, 0x05, 0x00, 0x03, 0x07, 0x01, 0x01
        /*0010*/ 	.byte	0x02, 0x03, 0x00, 0x00, 0x02, 0x06, 0x01, 0x00, 0x04, 0x0b, 0x08, 0x00, 0x09, 0x00, 0x00, 0x00
        /*0020*/ 	.byte	0x00, 0x00, 0x00, 0x00


//--------------------- .nv.info._Z19example_syncthreadsPiS_ --------------------------
	.section	.nv.info._Z19example_syncthreadsPiS_,"",@"SHT_CUDA_INFO"
	.sectionflags	@""
	.align	4


	//----- nvinfo : EIATTR_CUDA_API_VERSION
	.align		4
        /*0000*/ 	.byte	0x04, 0x37
        /*0002*/ 	.short	(.L_7 - .L_6)
.L_6:
        /*0004*/ 	.word	0x00000082


	//----- nvinfo : EIATTR_KPARAM_INFO
	.align		4
.L_7:
        /*0008*/ 	.byte	0x04, 0x17
        /*000a*/ 	.short	(.L_9 - .L_8)
.L_8:
        /*000c*/ 	.word	0x00000000
        /*0010*/ 	.short	0x0001
        /*0012*/ 	.short	0x0008
        /*0014*/ 	.byte	0x00, 0xf5, 0x21, 0x00


	//----- nvinfo : EIATTR_KPARAM_INFO
	.align		4
.L_9:
        /*0018*/ 	.byte	0x04, 0x17
        /*001a*/ 	.short	(.L_11 - .L_10)
.L_10:
        /*001c*/ 	.word	0x00000000
        /*0020*/ 	.short	0x0000
        /*0022*/ 	.short	0x0000
        /*0024*/ 	.byte	0x00, 0xf5, 0x21, 0x00


	//----- nvinfo : EIATTR_SPARSE_MMA_MASK
	.align		4
.L_11:
        /*0028*/ 	.byte	0x03, 0x50
        /*002a*/ 	.short	0x0000


	//----- nvinfo : EIATTR_MAXREG_COUNT
	.align		4
        /*002c*/ 	.byte	0x03, 0x1b
        /*002e*/ 	.short	0x00ff


	//----- nvinfo : EIATTR_NUM_BARRIERS
	.align		4
        /*0030*/ 	.byte	0x02, 0x4c
        /*0032*/ 	.byte	0x01
	.zero		1


	//----- nvinfo : EIATTR_MERCURY_ISA_VERSION
	.align		4
        /*0034*/ 	.byte	0x03, 0x5f
        /*0036*/ 	.short	0x0101


	//----- nvinfo : EIATTR_VRC_CTA_INIT_COUNT
	.align		4
        /*0038*/ 	.byte	0x02, 0x4a
	.zero		1
	.zero		1


	//----- nvinfo : EIATTR_EXIT_INSTR_OFFSETS
	.align		4
        /*003c*/ 	.byte	0x04, 0x1c
        /*003e*/ 	.short	(.L_13 - .L_12)


	//   ....[0]....
.L_12:
        /*0040*/ 	.word	0x000000d0


	//   ....[1]....
        /*0044*/ 	.word	0x000004d0


	//----- nvinfo : EIATTR_CBANK_PARAM_SIZE
	.align		4
.L_13:
        /*0048*/ 	.byte	0x03, 0x19
        /*004a*/ 	.short	0x0010


	//----- nvinfo : EIATTR_PARAM_CBANK
	.align		4
        /*004c*/ 	.byte	0x04, 0x0a
        /*004e*/ 	.short	(.L_15 - .L_14)
	.align		4
.L_14:
        /*0050*/ 	.word	index@(.nv.constant0._Z19example_syncthreadsPiS_)
        /*0054*/ 	.short	0x0380
        /*0056*/ 	.short	0x0010


	//----- nvinfo : EIATTR_SW_WAR
	.align		4
.L_15:
        /*0058*/ 	.byte	0x04, 0x36
        /*005a*/ 	.short	(.L_17 - .L_16)
.L_16:
        /*005c*/ 	.word	0x00000008
.L_17:


//--------------------- .nv.callgraph             --------------------------
	.section	.nv.callgraph,"",@"SHT_CUDA_CALLGRAPH"
	.align	4
	.sectionentsize	8
	.align		4
        /*0000*/ 	.word	0x00000000
	.align		4
        /*0004*/ 	.word	0xffffffff
	.align		4
        /*0008*/ 	.word	0x00000000
	.align		4
        /*000c*/ 	.word	0xfffffffe
	.align		4
        /*0010*/ 	.word	0x00000000
	.align		4
        /*0014*/ 	.word	0xfffffffd
	.align		4
        /*0018*/ 	.word	0x00000000
	.align		4
        /*001c*/ 	.word	0xfffffffc


//--------------------- .text._Z19example_syncthreadsPiS_ --------------------------
	.section	.text._Z19example_syncthreadsPiS_,"ax",@progbits
	.align	128
        .global         _Z19example_syncthreadsPiS_
        .type           _Z19example_syncthreadsPiS_,@function
        .size           _Z19example_syncthreadsPiS_,(.L_x_6 - _Z19example_syncthreadsPiS_)
        .other          _Z19example_syncthreadsPiS_,@"STO_CUDA_ENTRY STV_DEFAULT"
_Z19example_syncthreadsPiS_:
.text._Z19example_syncthreadsPiS_:
[----:B------:R-:W-:Y:S01]  /*0000*/  LDC R1, c[0x0][0x37c] ;  /* 0x0000df00ff017b82 */ /* 0x000fe20000000800 */
[----:B------:R-:W0:Y:S07]  /*0010*/  S2R R5, SR_TID.X ;  /* 0x0000000000057919 */ /* 0x000e2e0000002100 */
[----:B------:R-:W0:Y:S01]  /*0020*/  LDC.64 R2, c[0x0][0x380] ;  /* 0x0000e000ff027b82 */ /* 0x000e220000000a00 */
[----:B------:R-:W1:Y:S01]  /*0030*/  LDCU.64 UR6, c[0x0][0x358] ;  /* 0x00006b00ff0677ac */ /* 0x000e620008000a00 */
[----:B0-----:R-:W-:-:S06]  /*0040*/  IMAD.WIDE.U32 R2, R5, 0x4, R2 ;  /* 0x0000000405027825 */ /* 0x001fcc00078e0002 */
[----:B-1----:R-:W2:Y:S01]  /*0050*/  LDG.E R2, desc[UR6][R2.64] ;  /* 0x0000000602027981 */ /* 0x002ea2000c1e1900 */
[----:B------:R-:W0:Y:S01]  /*0060*/  S2UR UR5, SR_CgaCtaId ;  /* 0x00000000000579c3 */ /* 0x000e220000008800 */
[----:B------:R-:W-:Y:S01]  /*0070*/  UMOV UR4, 0x400 ;  /* 0x0000040000047882 */ /* 0x000fe20000000000 */
[----:B------:R-:W-:Y:S01]  /*0080*/  ISETP.NE.AND P0, PT, R5, RZ, PT ;  /* 0x000000ff0500720c */ /* 0x000fe20003f05270 */
[----:B0-----:R-:W-:-:S06]  /*0090*/  ULEA UR4, UR5, UR4, 0x18 ;  /* 0x0000000405047291 */ /* 0x001fcc000f8ec0ff */
[----:B------:R-:W-:-:S05]  /*00a0*/  LEA R5, R5, UR4, 0x2 ;  /* 0x0000000405057c11 */ /* 0x000fca000f8e10ff */
[----:B--2---:R0:W-:Y:S01]  /*00b0*/  STS [R5], R2 ;  /* 0x0000000205007388 */ /* 0x0041e20000000800 */
[----:B------:R-:W-:Y:S06]  /*00c0*/  BAR.SYNC.DEFER_BLOCKING 0x0 ;  /* 0x0000000000007b1d */ /* 0x000fec0000010000 */
[----:B------:R-:W-:Y:S05]  /*00d0*/  @P0 EXIT ;  /* 0x000000000000094d */ /* 0x000fea0003800000 */
[----:B0-----:R-:W0:Y:S01]  /*00e0*/  LDC R2, c[0x0][0x360] ;  /* 0x0000d800ff027b82 */ /* 0x001e220000000800 */
[----:B------:R-:W-:Y:S02]  /*00f0*/  IMAD.MOV.U32 R3, RZ, RZ, RZ ;  /* 0x000000ffff037224 */ /* 0x000fe400078e00ff */
[----:B------:R-:W-:Y:S01]  /*0100*/  IMAD.MOV.U32 R0, RZ, RZ, RZ ;  /* 0x000000ffff007224 */ /* 0x000fe200078e00ff */
[C---:B0-----:R-:W-:Y:S02]  /*0110*/  ISETP.GE.U32.AND P1, PT, R2.reuse, 0x10, PT ;  /* 0x000000100200780c */ /* 0x041fe40003f26070 */
[----:B------:R-:W-:-:S04]  /*0120*/  LOP3.LUT R21, R2, 0xf, RZ, 0xc0, !PT ;  /* 0x0000000f02157812 */ /* 0x000fc800078ec0ff */
[----:B------:R-:W-:-:S07]  /*0130*/  ISETP.NE.AND P0, PT, R21, RZ, PT ;  /* 0x000000ff1500720c */ /* 0x000fce0003f05270 */
[----:B------:R-:W-:Y:S06]  /*0140*/  @!P1 BRA `(.L_x_0) ;  /* 0x0000000000549947 */ /* 0x000fec0003800000 */
[C---:B------:R-:W-:Y:S01]  /*0150*/  LOP3.LUT R4, R2.reuse, 0xfffffff0, RZ, 0xc0, !PT ;  /* 0xfffffff002047812 */ /* 0x040fe200078ec0ff */
[----:B------:R-:W-:Y:S01]  /*0160*/  IMAD.MOV.U32 R0, RZ, RZ, RZ ;  /* 0x000000ffff007224 */ /* 0x000fe200078e00ff */
[----:B------:R-:W-:Y:S01]  /*0170*/  LOP3.LUT R3, R2, 0x7f0, RZ, 0xc0, !PT ;  /* 0x000007f002037812 */ /* 0x000fe200078ec0ff */
[----:B------:R-:W-:Y:S02]  /*0180*/  UIADD3 UR5, UPT, UPT, UR4, 0x20, URZ ;  /* 0x0000002004057890 */ /* 0x000fe4000fffe0ff */
[----:B------:R-:W-:-:S10]  /*0190*/  IMAD.MOV R20, RZ, RZ, -R4 ;  /* 0x000000ffff147224 */ /* 0x000fd400078e0a04 */
.L_x_1:
[----:B------:R-:W0:Y:S01]  /*01a0*/  LDS.128 R4, [UR5+-0x20] ;  /* 0xffffe005ff047984 */ /* 0x000e220008000c00 */
[----:B------:R-:W-:-:S03]  /*01b0*/  VIADD R20, R20, 0x10 ;  /* 0x0000001014147836 */ /* 0x000fc60000000000 */
[----:B------:R-:W1:Y:S02]  /*01c0*/  LDS.128 R8, [UR5+-0x10] ;  /* 0xfffff005ff087984 */ /* 0x000e640008000c00 */
[----:B------:R-:W-:Y:S02]  /*01d0*/  ISETP.NE.AND P1, PT, R20, RZ, PT ;  /* 0x000000ff1400720c */ /* 0x000fe40003f25270 */
[----:B------:R-:W2:Y:S04]  /*01e0*/  LDS.128 R12, [UR5] ;  /* 0x00000005ff0c7984 */ /* 0x000ea80008000c00 */
[----:B------:R-:W3:Y:S01]  /*01f0*/  LDS.128 R16, [UR5+0x10] ;  /* 0x00001005ff107984 */ /* 0x000ee20008000c00 */
[----:B------:R-:W-:Y:S01]  /*0200*/  UIADD3 UR5, UPT, UPT, UR5, 0x40, URZ ;  /* 0x0000004005057890 */ /* 0x000fe2000fffe0ff */
[----:B0-----:R-:W-:-:S04]  /*0210*/  IADD3 R4, PT, PT, R5, R4, R0 ;  /* 0x0000000405047210 */ /* 0x001fc80007ffe000 */
[----:B------:R-:W-:-:S04]  /*0220*/  IADD3 R4, PT, PT, R7, R6, R4 ;  /* 0x0000000607047210 */ /* 0x000fc80007ffe004 */
[----:B-1----:R-:W-:-:S04]  /*0230*/  IADD3 R4, PT, PT, R9, R8, R4 ;  /* 0x0000000809047210 */ /* 0x002fc80007ffe004 */
[----:B------:R-:W-:-:S04]  /*0240*/  IADD3 R4, PT, PT, R11, R10, R4 ;  /* 0x0000000a0b047210 */ /* 0x000fc80007ffe004 */
[----:B--2---:R-:W-:-:S04]  /*0250*/  IADD3 R4, PT, PT, R13, R12, R4 ;  /* 0x0000000c0d047210 */ /* 0x004fc80007ffe004 */
[----:B------:R-:W-:-:S04]  /*0260*/  IADD3 R4, PT, PT, R15, R14, R4 ;  /* 0x0000000e0f047210 */ /* 0x000fc80007ffe004 */
[----:B---3--:R-:W-:-:S04]  /*0270*/  IADD3 R4, PT, PT, R17, R16, R4 ;  /* 0x0000001011047210 */ /* 0x008fc80007ffe004 */
[----:B------:R-:W-:Y:S01]  /*0280*/  IADD3 R0, PT, PT, R19, R18, R4 ;  /* 0x0000001213007210 */ /* 0x000fe20007ffe004 */
[----:B------:R-:W-:Y:S06]  /*0290*/  @P1 BRA `(.L_x_1) ;  /* 0xfffffffc00c01947 */ /* 0x000fec000383ffff */
.L_x_0:
[----:B------:R-:W-:Y:S05]  /*02a0*/  @!P0 BRA `(.L_x_2) ;  /* 0x0000000000788947 */ /* 0x000fea0003800000 */
[----:B------:R-:W-:Y:S02]  /*02b0*/  ISETP.GE.U32.AND P0, PT, R21, 0x8, PT ;  /* 0x000000081500780c */ /* 0x000fe40003f06070 */
[----:B------:R-:W-:-:S04]  /*02c0*/  LOP3.LUT R13, R2, 0x7, RZ, 0xc0, !PT ;  /* 0x00000007020d7812 */ /* 0x000fc800078ec0ff */
[----:B------:R-:W-:-:S07]  /*02d0*/  ISETP.NE.AND P1, PT, R13, RZ, PT ;  /* 0x000000ff0d00720c */ /* 0x000fce0003f25270 */
[----:B------:R-:W-:Y:S06]  /*02e0*/  @!P0 BRA `(.L_x_3) ;  /* 0x0000000000208947 */ /* 0x000fec0003800000 */
[C---:B------:R-:W-:Y:S01]  /*02f0*/  LEA R12, R3.reuse, UR4, 0x2 ;  /* 0x00000004030c7c11 */ /* 0x040fe2000f8e10ff */
[----:B------:R-:W-:-:S04]  /*0300*/  VIADD R3, R3, 0x8 ;  /* 0x0000000803037836 */ /* 0x000fc80000000000 */
[----:B------:R-:W0:Y:S04]  /*0310*/  LDS.128 R4, [R12] ;  /* 0x000000000c047984 */ /* 0x000e280000000c00 */
[----:B------:R-:W1:Y:S01]  /*0320*/  LDS.128 R8, [R12+0x10] ;  /* 0x000010000c087984 */ /* 0x000e620000000c00 */
[----:B0-----:R-:W-:-:S04]  /*0330*/  IADD3 R4, PT, PT, R5, R4, R0 ;  /* 0x0000000405047210 */ /* 0x001fc80007ffe000 */
[----:B------:R-:W-:-:S04]  /*0340*/  IADD3 R4, PT, PT, R7, R6, R4 ;  /* 0x0000000607047210 */ /* 0x000fc80007ffe004 */
[----:B-1----:R-:W-:-:S04]  /*0350*/  IADD3 R4, PT, PT, R9, R8, R4 ;  /* 0x0000000809047210 */ /* 0x002fc80007ffe004 */
[----:B------:R-:W-:-:S07]  /*0360*/  IADD3 R0, PT, PT, R11, R10, R4 ;  /* 0x0000000a0b007210 */ /* 0x000fce0007ffe004 */
.L_x_3:
[----:B------:R-:W-:Y:S05]  /*0370*/  @!P1 BRA `(.L_x_2) ;  /* 0x0000000000449947 */ /* 0x000fea0003800000 */
[----:B------:R-:W-:Y:S02]  /*0380*/  ISETP.GE.U32.AND P0, PT, R13, 0x4, PT ;  /* 0x000000040d00780c */ /* 0x000fe40003f06070 */
[----:B------:R-:W-:-:S04]  /*0390*/  LOP3.LUT R2, R2, 0x3, RZ, 0xc0, !PT ;  /* 0x0000000302027812 */ /* 0x000fc800078ec0ff */
[----:B------:R-:W-:-:S07]  /*03a0*/  ISETP.NE.AND P1, PT, R2, RZ, PT ;  /* 0x000000ff0200720c */ /* 0x000fce0003f25270 */
[C---:B------:R-:W-:Y:S01]  /*03b0*/  @P0 LEA R4, R3.reuse, UR4, 0x2 ;  /* 0x0000000403040c11 */ /* 0x040fe2000f8e10ff */
[----:B------:R-:W-:-:S05]  /*03c0*/  @P0 VIADD R3, R3, 0x4 ;  /* 0x0000000403030836 */ /* 0x000fca0000000000 */
[----:B------:R-:W0:Y:S02]  /*03d0*/  @P0 LDS.128 R4, [R4] ;  /* 0x0000000004040984 */ /* 0x000e240000000c00 */
[----:B0-----:R-:W-:-:S04]  /*03e0*/  @P0 IADD3 R5, PT, PT, R5, R4, R0 ;  /* 0x0000000405050210 */ /* 0x001fc80007ffe000 */
[----:B------:R-:W-:Y:S01]  /*03f0*/  @P0 IADD3 R0, PT, PT, R7, R6, R5 ;  /* 0x0000000607000210 */ /* 0x000fe20007ffe005 */
[----:B------:R-:W-:Y:S06]  /*0400*/  @!P1 BRA `(.L_x_2) ;  /* 0x0000000000209947 */ /* 0x000fec0003800000 */
[----:B------:R-:W-:Y:S01]  /*0410*/  LEA R3, R3, UR4, 0x2 ;  /* 0x0000000403037c11 */ /* 0x000fe2000f8e10ff */
[----:B------:R-:W-:-:S07]  /*0420*/  IMAD.MOV R2, RZ, RZ, -R2 ;  /* 0x000000ffff027224 */ /* 0x000fce00078e0a02 */
.L_x_4:
[----:B------:R0:W1:Y:S01]  /*0430*/  LDS R5, [R3] ;  /* 0x0000000003057984 */ /* 0x0000620000000800 */
[----:B------:R-:W-:-:S05]  /*0440*/  VIADD R2, R2, 0x1 ;  /* 0x0000000102027836 */ /* 0x000fca0000000000 */
[----:B------:R-:W-:Y:S01]  /*0450*/  ISETP.NE.AND P0, PT, R2, RZ, PT ;  /* 0x000000ff0200720c */ /* 0x000fe20003f05270 */
[----:B0-----:R-:W-:Y:S02]  /*0460*/  VIADD R3, R3, 0x4 ;  /* 0x0000000403037836 */ /* 0x001fe40000000000 */
[----:B-1----:R-:W-:-:S10]  /*0470*/  IMAD.IADD R0, R5, 0x1, R0 ;  /* 0x0000000105007824 */ /* 0x002fd400078e0200 */
[----:B------:R-:W-:Y:S05]  /*0480*/  @P0 BRA `(.L_x_4) ;  /* 0xfffffffc00e80947 */ /* 0x000fea000383ffff */
.L_x_2:
[----:B------:R-:W0:Y:S01]  /*0490*/  S2R R5, SR_CTAID.X ;  /* 0x0000000000057919 */ /* 0x000e220000002500 */
[----:B------:R-:W0:Y:S02]  /*04a0*/  LDC.64 R2, c[0x0][0x388] ;  /* 0x0000e200ff027b82 */ /* 0x000e240000000a00 */
[----:B0-----:R-:W-:-:S05]  /*04b0*/  IMAD.WIDE.U32 R2, R5, 0x4, R2 ;  /* 0x0000000405027825 */ /* 0x001fca00078e0002 */
[----:B------:R-:W-:Y:S01]  /*04c0*/  STG.E desc[UR6][R2.64], R0 ;  /* 0x0000000002007986 */ /* 0x000fe2000c101906 */
[----:B------:R-:W-:Y:S05]  /*04d0*/  EXIT ;  /* 0x000000000000794d */ /* 0x000fea0003800000 */
.L_x_5:
[----:B------:R-:W-:-:S00]  /*04e0*/  BRA `(.L_x_5) ;  /* 0xfffffffc00fc7947 */ /* 0x000fc0000383ffff */
[----:B------:R-:W-:-:S00]  /*04f0*/  NOP ;  /* 0x0000000000007918 */ /* 0x000fc00000000000 */
        /* <DEDUP_REMOVED lines=8> */
.L_x_6:


//--------------------- .nv.shared._Z19example_syncthreadsPiS_ --------------------------
	.section	.nv.shared._Z19example_syncthreadsPiS_,"aw",@nobits
	.sectionflags	@""
	.align	4
.nv.shared._Z19example_syncthreadsPiS_:
	.zero		1536


//--------------------- .nv.shared.reserved.0     --------------------------
	.section	.nv.shared.reserved.0,"aw",@nobits
	.weak		__nv_reservedSMEM_offset_0_alias
	.size		__nv_reservedSMEM_offset_0_alias, 0, 64
	.other		__nv_reservedSMEM_offset_0_alias,@"STO_CUDA_RESERVED_SHARED STV_DEFAULT"
__nv_reservedSMEM_offset_0_alias:
	.zero		0
	.zero		64


//--------------------- .nv.constant0._Z19example_syncthreadsPiS_ --------------------------
	.section	.nv.constant0._Z19example_syncthreadsPiS_,"a",@progbits
	.sectionflags	@""
	.align	4
.nv.constant0._Z19example_syncthreadsPiS_:
	.zero		912


//--------------------- SYMBOLS --------------------------

	.type		.nv.reservedSmem.offset0,@object
	.size		.nv.reservedSmem.offset0,0x4
	.type		.nv.reservedSmem.cap,@object
	.size		.nv.reservedSmem.cap,0x4
